	.headerflags	@"EF_CUDA_TEXMODE_UNIFIED EF_CUDA_64BIT_ADDRESS EF_CUDA_ACCELERATORS EF_CUDA_SM90 EF_CUDA_VIRTUAL_SM(EF_CUDA_SM90)"
	.elftype	@"ET_EXEC"


//--------------------- .nv.info                  --------------------------
	.section	.nv.info,"",@"SHT_CUDA_INFO"
	.align	4


	//----- nvinfo : EIATTR_REGCOUNT
	.align		4
        /*0000*/ 	.byte	0x04, 0x2f
        /*0002*/ 	.short	(.L_1 - .L_0)
	.align		4
.L_0:
        /*0004*/ 	.word	index@(triton_poi_fused_add_clamp_42)
        /*0008*/ 	.word	0x00000008


	//----- nvinfo : EIATTR_MIN_STACK_SIZE
	.align		4
.L_1:
        /*000c*/ 	.byte	0x04, 0x12
        /*000e*/ 	.short	(.L_3 - .L_2)
	.align		4
.L_2:
        /*0010*/ 	.word	index@(triton_poi_fused_add_clamp_42)
        /*0014*/ 	.word	0x00000000


	//----- nvinfo : EIATTR_FRAME_SIZE
	.align		4
.L_3:
        /*0018*/ 	.byte	0x04, 0x11
        /*001a*/ 	.short	(.L_5 - .L_4)
	.align		4
.L_4:
        /*001c*/ 	.word	index@(triton_poi_fused_add_clamp_42)
        /*0020*/ 	.word	0x00000000


	//----- nvinfo : EIATTR_MIN_STACK_SIZE
	.align		4
.L_5:
        /*0024*/ 	.byte	0x04, 0x12
        /*0026*/ 	.short	(.L_7 - .L_6)
	.align		4
.L_6:
        /*0028*/ 	.word	index@(triton_poi_fused_add_clamp_42)
        /*002c*/ 	.word	0x00000000
.L_7:


//--------------------- .nv.info.triton_poi_fused_add_clamp_42 --------------------------
	.section	.nv.info.triton_poi_fused_add_clamp_42,"",@"SHT_CUDA_INFO"
	.sectionflags	@""
	.align	4


	//----- nvinfo : EIATTR_CUDA_API_VERSION
	.align		4
        /*0000*/ 	.byte	0x04, 0x37
        /*0002*/ 	.short	(.L_9 - .L_8)
.L_8:
        /*0004*/ 	.word	0x0000007c


	//----- nvinfo : EIATTR_KPARAM_INFO
	.align		4
.L_9:
        /*0008*/ 	.byte	0x04, 0x17
        /*000a*/ 	.short	(.L_11 - .L_10)
.L_10:
        /*000c*/ 	.word	0x00000000
        /*0010*/ 	.short	0x0001
        /*0012*/ 	.short	0x0008
        /*0014*/ 	.byte	0x00, 0xf0, 0x11, 0x00


	//----- nvinfo : EIATTR_KPARAM_INFO
	.align		4
.L_11:
        /*0018*/ 	.byte	0x04, 0x17
        /*001a*/ 	.short	(.L_13 - .L_12)
.L_12:
        /*001c*/ 	.word	0x00000000
        /*0020*/ 	.short	0x0000
        /*0022*/ 	.short	0x0000
        /*0024*/ 	.byte	0x00, 0xf4, 0x21, 0x00


	//----- nvinfo : EIATTR_SPARSE_MMA_MASK
	.align		4
.L_13:
        /*0028*/ 	.byte	0x03, 0x50
        /*002a*/ 	.short	0x0000


	//----- nvinfo : EIATTR_MAXREG_COUNT
	.align		4
        /*002c*/ 	.byte	0x03, 0x1b
        /*002e*/ 	.short	0x00ff


	//----- nvinfo : EIATTR_EXIT_INSTR_OFFSETS
	.align		4
        /*0030*/ 	.byte	0x04, 0x1c
        /*0032*/ 	.short	(.L_15 - .L_14)


	//   ....[0]....
.L_14:
        /*0034*/ 	.word	0x00000100


	//   ....[1]....
        /*0038*/ 	.word	0x00000130


	//----- nvinfo : EIATTR_REQNTID
	.align		4
.L_15:
        /*003c*/ 	.byte	0x04, 0x10
        /*003e*/ 	.short	(.L_17 - .L_16)
.L_16:
        /*0040*/ 	.word	0x00000020
        /*0044*/ 	.word	0x00000001
        /*0048*/ 	.word	0x00000001


	//----- nvinfo : EIATTR_CBANK_PARAM_SIZE
	.align		4
.L_17:
        /*004c*/ 	.byte	0x03, 0x19
        /*004e*/ 	.short	0x000c


	//----- nvinfo : EIATTR_PARAM_CBANK
	.align		4
        /*0050*/ 	.byte	0x04, 0x0a
        /*0052*/ 	.short	(.L_19 - .L_18)
	.align		4
.L_18:
        /*0054*/ 	.word	index@(.nv.constant0.triton_poi_fused_add_clamp_42)
        /*0058*/ 	.short	0x0210
        /*005a*/ 	.short	0x000c


	//----- nvinfo : EIATTR_SW_WAR
	.align		4
.L_19:
        /*005c*/ 	.byte	0x04, 0x36
        /*005e*/ 	.short	(.L_21 - .L_20)
.L_20:
        /*0060*/ 	.word	0x00000008
.L_21:


//--------------------- .nv.callgraph             --------------------------
	.section	.nv.callgraph,"",@"SHT_CUDA_CALLGRAPH"
	.align	4
	.sectionentsize	8
	.align		4
        /*0000*/ 	.word	0x00000000
	.align		4
        /*0004*/ 	.word	0xffffffff
	.align		4
        /*0008*/ 	.word	0x00000000
	.align		4
        /*000c*/ 	.word	0xfffffffe
	.align		4
        /*0010*/ 	.word	0x00000000
	.align		4
        /*0014*/ 	.word	0xfffffffd
	.align		4
        /*0018*/ 	.word	0x00000000
	.align		4
        /*001c*/ 	.word	0xfffffffc


//--------------------- .text.triton_poi_fused_add_clamp_42 --------------------------
	.section	.text.triton_poi_fused_add_clamp_42,"ax",@progbits
	.align	128
        .global         triton_poi_fused_add_clamp_42
        .type           triton_poi_fused_add_clamp_42,@function
        .size           triton_poi_fused_add_clamp_42,(.L_x_1 - triton_poi_fused_add_clamp_42)
        .other          triton_poi_fused_add_clamp_42,@"STO_CUDA_ENTRY STV_DEFAULT"
triton_poi_fused_add_clamp_42:
.text.triton_poi_fused_add_clamp_42:
[----:B------:R-:W0:Y:S02]  /*0000*/  LDC R1, c[0x0][0x28] ;  /* 0x00000a00ff017b82 */ /* 0x000e240000000800 */
[----:B------:R-:W1:Y:S01]  /*0010*/  S2R R2, SR_TID.X ;  /* 0x0000000000027919 */ /* 0x000e620000002100 */
[----:B------:R-:W2:Y:S01]  /*0020*/  LDC.64 R4, c[0x0][0x210] ;  /* 0x00008400ff047b82 */ /* 0x000ea20000000a00 */
[----:B------:R-:W3:Y:S01]  /*0030*/  S2R R3, SR_CTAID.X ;  /* 0x0000000000037919 */ /* 0x000ee20000002500 */
[C---:B-1----:R-:W-:Y:S02]  /*0040*/  LOP3.LUT R0, R2.reuse, 0xf, RZ, 0xc0, !PT ;  /* 0x0000000f02007812 */ /* 0x042fe400078ec0ff */
[----:B------:R-:W-:-:S03]  /*0050*/  LOP3.LUT P0, RZ, R2, 0x10, RZ, 0xc0, !PT ;  /* 0x0000001002ff7812 */ /* 0x000fc6000780c0ff */
[----:B---3--:R-:W-:-:S04]  /*0060*/  IMAD R3, R3, 0x10, R0 ;  /* 0x0000001003037824 */ /* 0x008fc800078e0200 */
[C---:B--2---:R-:W-:Y:S01]  /*0070*/  IMAD.WIDE R4, R3.reuse, 0x8, R4 ;  /* 0x0000000803047825 */ /* 0x044fe200078e0204 */
[----:B------:R-:W-:Y:S02]  /*0080*/  I2FP.F32.S32 R0, R3 ;  /* 0x0000000300007245 */ /* 0x000fe40000201400 */
[----:B------:R-:W-:-:S03]  /*0090*/  ISETP.LT.AND P0, PT, R3, 0x10, !P0 ;  /* 0x000000100300780c */ /* 0x000fc60004701270 */
[----:B------:R-:W-:-:S05]  /*00a0*/  FMUL R0, R0, 0.46666666865348815918 ;  /* 0x3eeeeeef00007820 */ /* 0x000fca0000400000 */
[----:B------:R-:W-:-:S06]  /*00b0*/  FMNMX R0, RZ, R0, !PT ;  /* 0x00000000ff007209 */ /* 0x000fcc0007800000 */
[----:B------:R-:W1:Y:S02]  /*00c0*/  F2I.TRUNC.NTZ R0, R0 ;  /* 0x0000000000007305 */ /* 0x000e64000020f100 */
[----:B-1----:R-:W-:-:S05]  /*00d0*/  VIMNMX R2, R0, 0x6, PT ;  /* 0x0000000600027848 */ /* 0x002fca0003fe0100 */
[----:B------:R-:W-:-:S05]  /*00e0*/  VIADD R2, R2, 0x1 ;  /* 0x0000000102027836 */ /* 0x000fca0000000000 */
[----:B------:R-:W-:Y:S01]  /*00f0*/  SHF.R.S32.HI R3, RZ, 0x1f, R2 ;  /* 0x0000001fff037819 */ /* 0x000fe20000011402 */
[----:B------:R-:W-:Y:S06]  /*0100*/  @!P0 EXIT ;  /* 0x000000000000894d */ /* 0x000fec0003800000 */
[----:B------:R-:W-:Y:S02]  /*0110*/  ULDC.64 UR4, c[0x0][0x208] ;  /* 0x0000820000047ab9 */ /* 0x000fe40000000a00 */
[----:B------:R-:W-:Y:S01]  /*0120*/  STG.E.64 desc[UR4][R4.64], R2 ;  /* 0x0000000204007986 */ /* 0x000fe2000c101b04 */
[----:B------:R-:W-:Y:S05]  /*0130*/  EXIT ;  /* 0x000000000000794d */ /* 0x000fea0003800000 */
.L_x_0:
[----:B------:R-:W-:-:S00]  /*0140*/  BRA `(.L_x_0) ;  /* 0xfffffffc00fc7947 */ /* 0x000fc0000383ffff */
[----:B------:R-:W-:-:S00]  /*0150*/  NOP ;  /* 0x0000000000007918 */ /* 0x000fc00000000000 */
        /* <DEDUP_REMOVED lines=10> */
.L_x_1:


//--------------------- .nv.constant0.triton_poi_fused_add_clamp_42 --------------------------
	.section	.nv.constant0.triton_poi_fused_add_clamp_42,"a",@progbits
	.sectionflags	@""
	.align	4
.nv.constant0.triton_poi_fused_add_clamp_42:
	.zero		540
